//
// Generated by NVIDIA NVVM Compiler
//
// Compiler Build ID: CL-36424714
// Cuda compilation tools, release 13.0, V13.0.88
// Based on NVVM 20.0.0
//

.version 9.0
.target sm_100
.address_size 64

	// .globl	_Z3DESP5Blockii
.const .align 4 .u32 gx;
.const .align 4 .u32 gy;

.visible .entry _Z3DESP5Blockii(
	.param .u64 .ptr .align 1 _Z3DESP5Blockii_param_0,
	.param .u32 _Z3DESP5Blockii_param_1,
	.param .u32 _Z3DESP5Blockii_param_2
)
{
	.reg .pred 	%p<21>;
	.reg .b16 	%rs<16>;
	.reg .b32 	%r<88>;
	.reg .b32 	%f<53>;
	.reg .b64 	%rd<13>;

	ld.param.u64 	%rd2, [_Z3DESP5Blockii_param_0];
	ld.param.u32 	%r23, [_Z3DESP5Blockii_param_1];
	ld.param.u32 	%r24, [_Z3DESP5Blockii_param_2];
	cvta.to.global.u64 	%rd1, %rd2;
	mul.lo.s32 	%r25, %r24, %r23;
	div.s32 	%r1, 25000000, %r25;
	setp.lt.s32 	%p1, %r1, 0;
	@%p1 bra 	$L__BB0_17;
	add.s32 	%r2, %r1, 1;
	mov.u32 	%r27, %ntid.x;
	mov.u32 	%r28, %ctaid.x;
	mov.u32 	%r29, %tid.x;
	mad.lo.s32 	%r30, %r28, %r27, %r29;
	mad.lo.s32 	%r3, %r30, %r1, %r30;
	ld.const.u32 	%r31, [gx];
	cvt.rn.f32.s32 	%f1, %r31;
	ld.const.u32 	%r32, [gy];
	cvt.rn.f32.s32 	%f2, %r32;
	and.b32  	%r4, %r2, 3;
	setp.lt.u32 	%p2, %r1, 3;
	mov.b32 	%r85, 0;
	@%p2 bra 	$L__BB0_12;
	and.b32  	%r85, %r2, 2147483644;
	neg.s32 	%r84, %r85;
	mov.u32 	%r83, %r3;
$L__BB0_3:
	setp.gt.s32 	%p3, %r83, 24999999;
	@%p3 bra 	$L__BB0_5;
	mul.hi.s32 	%r33, %r83, 1759218605;
	shr.u32 	%r34, %r33, 31;
	shr.s32 	%r35, %r33, 11;
	add.s32 	%r36, %r35, %r34;
	mul.lo.s32 	%r37, %r36, 5000;
	sub.s32 	%r38, %r83, %r37;
	bar.sync 	0;
	cvt.rn.f32.s32 	%f3, %r36;
	sub.rn.f32 	%f4, %f3, %f1;
	lg2.approx.f32 	%f5, %f4;
	add.f32 	%f6, %f5, %f5;
	ex2.approx.f32 	%f7, %f6;
	cvt.rn.f32.s32 	%f8, %r38;
	sub.rn.f32 	%f9, %f8, %f2;
	fma.rn.f32 	%f10, %f9, %f9, %f7;
	sqrt.rn.f32 	%f11, %f10;
	cvt.rmi.f32.f32 	%f12, %f11;
	cvt.rzi.s32.f32 	%r39, %f12;
	mul.wide.s32 	%rd3, %r83, 2;
	add.s64 	%rd4, %rd1, %rd3;
	ld.global.s8 	%r40, [%rd4];
	sub.s32 	%r41, 5000, %r40;
	div.s32 	%r42, %r41, %r39;
	setp.gt.s32 	%p4, %r42, 0;
	setp.gt.s32 	%p5, %r42, 10;
	cvt.u16.u32 	%rs1, %r42;
	selp.b16 	%rs2, 9, %rs1, %p5;
	selp.b16 	%rs3, %rs2, 0, %p4;
	st.global.u8 	[%rd4+1], %rs3;
$L__BB0_5:
	add.s32 	%r10, %r83, 1;
	setp.gt.s32 	%p6, %r10, 24999999;
	@%p6 bra 	$L__BB0_7;
	mul.hi.s32 	%r43, %r10, 1759218605;
	shr.u32 	%r44, %r43, 31;
	shr.s32 	%r45, %r43, 11;
	add.s32 	%r46, %r45, %r44;
	mul.lo.s32 	%r47, %r46, 5000;
	sub.s32 	%r48, %r10, %r47;
	bar.sync 	0;
	cvt.rn.f32.s32 	%f13, %r46;
	sub.rn.f32 	%f14, %f13, %f1;
	lg2.approx.f32 	%f15, %f14;
	add.f32 	%f16, %f15, %f15;
	ex2.approx.f32 	%f17, %f16;
	cvt.rn.f32.s32 	%f18, %r48;
	sub.rn.f32 	%f19, %f18, %f2;
	fma.rn.f32 	%f20, %f19, %f19, %f17;
	sqrt.rn.f32 	%f21, %f20;
	cvt.rmi.f32.f32 	%f22, %f21;
	cvt.rzi.s32.f32 	%r49, %f22;
	mul.wide.s32 	%rd5, %r10, 2;
	add.s64 	%rd6, %rd1, %rd5;
	ld.global.s8 	%r50, [%rd6];
	sub.s32 	%r51, 5000, %r50;
	div.s32 	%r52, %r51, %r49;
	setp.gt.s32 	%p7, %r52, 0;
	setp.gt.s32 	%p8, %r52, 10;
	cvt.u16.u32 	%rs4, %r52;
	selp.b16 	%rs5, 9, %rs4, %p8;
	selp.b16 	%rs6, %rs5, 0, %p7;
	st.global.u8 	[%rd6+1], %rs6;
$L__BB0_7:
	add.s32 	%r11, %r83, 2;
	setp.gt.s32 	%p9, %r11, 24999999;
	@%p9 bra 	$L__BB0_9;
	mul.hi.s32 	%r53, %r11, 1759218605;
	shr.u32 	%r54, %r53, 31;
	shr.s32 	%r55, %r53, 11;
	add.s32 	%r56, %r55, %r54;
	mul.lo.s32 	%r57, %r56, 5000;
	sub.s32 	%r58, %r11, %r57;
	bar.sync 	0;
	cvt.rn.f32.s32 	%f23, %r56;
	sub.rn.f32 	%f24, %f23, %f1;
	lg2.approx.f32 	%f25, %f24;
	add.f32 	%f26, %f25, %f25;
	ex2.approx.f32 	%f27, %f26;
	cvt.rn.f32.s32 	%f28, %r58;
	sub.rn.f32 	%f29, %f28, %f2;
	fma.rn.f32 	%f30, %f29, %f29, %f27;
	sqrt.rn.f32 	%f31, %f30;
	cvt.rmi.f32.f32 	%f32, %f31;
	cvt.rzi.s32.f32 	%r59, %f32;
	mul.wide.s32 	%rd7, %r11, 2;
	add.s64 	%rd8, %rd1, %rd7;
	ld.global.s8 	%r60, [%rd8];
	sub.s32 	%r61, 5000, %r60;
	div.s32 	%r62, %r61, %r59;
	setp.gt.s32 	%p10, %r62, 0;
	setp.gt.s32 	%p11, %r62, 10;
	cvt.u16.u32 	%rs7, %r62;
	selp.b16 	%rs8, 9, %rs7, %p11;
	selp.b16 	%rs9, %rs8, 0, %p10;
	st.global.u8 	[%rd8+1], %rs9;
$L__BB0_9:
	add.s32 	%r12, %r83, 3;
	setp.gt.s32 	%p12, %r12, 24999999;
	@%p12 bra 	$L__BB0_11;
	mul.hi.s32 	%r63, %r12, 1759218605;
	shr.u32 	%r64, %r63, 31;
	shr.s32 	%r65, %r63, 11;
	add.s32 	%r66, %r65, %r64;
	mul.lo.s32 	%r67, %r66, 5000;
	sub.s32 	%r68, %r12, %r67;
	bar.sync 	0;
	cvt.rn.f32.s32 	%f33, %r66;
	sub.rn.f32 	%f34, %f33, %f1;
	lg2.approx.f32 	%f35, %f34;
	add.f32 	%f36, %f35, %f35;
	ex2.approx.f32 	%f37, %f36;
	cvt.rn.f32.s32 	%f38, %r68;
	sub.rn.f32 	%f39, %f38, %f2;
	fma.rn.f32 	%f40, %f39, %f39, %f37;
	sqrt.rn.f32 	%f41, %f40;
	cvt.rmi.f32.f32 	%f42, %f41;
	cvt.rzi.s32.f32 	%r69, %f42;
	mul.wide.s32 	%rd9, %r12, 2;
	add.s64 	%rd10, %rd1, %rd9;
	ld.global.s8 	%r70, [%rd10];
	sub.s32 	%r71, 5000, %r70;
	div.s32 	%r72, %r71, %r69;
	setp.gt.s32 	%p13, %r72, 0;
	setp.gt.s32 	%p14, %r72, 10;
	cvt.u16.u32 	%rs10, %r72;
	selp.b16 	%rs11, 9, %rs10, %p14;
	selp.b16 	%rs12, %rs11, 0, %p13;
	st.global.u8 	[%rd10+1], %rs12;
$L__BB0_11:
	add.s32 	%r84, %r84, 4;
	add.s32 	%r83, %r83, 4;
	setp.ne.s32 	%p15, %r84, 0;
	@%p15 bra 	$L__BB0_3;
$L__BB0_12:
	setp.eq.s32 	%p16, %r4, 0;
	@%p16 bra 	$L__BB0_17;
	add.s32 	%r87, %r85, %r3;
	neg.s32 	%r86, %r4;
$L__BB0_14:
	.pragma "nounroll";
	setp.gt.s32 	%p17, %r87, 24999999;
	@%p17 bra 	$L__BB0_16;
	mul.hi.s32 	%r73, %r87, 1759218605;
	shr.u32 	%r74, %r73, 31;
	shr.s32 	%r75, %r73, 11;
	add.s32 	%r76, %r75, %r74;
	mul.lo.s32 	%r77, %r76, 5000;
	sub.s32 	%r78, %r87, %r77;
	bar.sync 	0;
	cvt.rn.f32.s32 	%f43, %r76;
	sub.rn.f32 	%f44, %f43, %f1;
	lg2.approx.f32 	%f45, %f44;
	add.f32 	%f46, %f45, %f45;
	ex2.approx.f32 	%f47, %f46;
	cvt.rn.f32.s32 	%f48, %r78;
	sub.rn.f32 	%f49, %f48, %f2;
	fma.rn.f32 	%f50, %f49, %f49, %f47;
	sqrt.rn.f32 	%f51, %f50;
	cvt.rmi.f32.f32 	%f52, %f51;
	cvt.rzi.s32.f32 	%r79, %f52;
	mul.wide.s32 	%rd11, %r87, 2;
	add.s64 	%rd12, %rd1, %rd11;
	ld.global.s8 	%r80, [%rd12];
	sub.s32 	%r81, 5000, %r80;
	div.s32 	%r82, %r81, %r79;
	setp.gt.s32 	%p18, %r82, 0;
	setp.gt.s32 	%p19, %r82, 10;
	cvt.u16.u32 	%rs13, %r82;
	selp.b16 	%rs14, 9, %rs13, %p19;
	selp.b16 	%rs15, %rs14, 0, %p18;
	st.global.u8 	[%rd12+1], %rs15;
$L__BB0_16:
	add.s32 	%r87, %r87, 1;
	add.s32 	%r86, %r86, 1;
	setp.ne.s32 	%p20, %r86, 0;
	@%p20 bra 	$L__BB0_14;
$L__BB0_17:
	ret;

}


// ===== COMPILED SASS (sm_100) =====

	.target	sm_100

	.elftype	@"ET_EXEC"


//--------------------- .note.nv.tkinfo           --------------------------
	.section	.note.nv.tkinfo,"",@"SHT_NOTE"
	.sectionflags	@"SHF_NOTE_NV_TKINFO"
	.tkinfo
        /*0018*/ 	.word	0x00000002
        /*0030*/ 	.string	""
        /*0030*/ 	.string	"ptxas"
        /*0030*/ 	.string	"Cuda compilation tools, release 13.0, V13.0.88"
        /*0030*/ 	.string	"Build cuda_13.0.r13.0/compiler.36424714_0"
        /*0030*/ 	.string	"-arch sm_100 -m 64 "



//--------------------- .note.nv.cuinfo           --------------------------
	.section	.note.nv.cuinfo,"",@"SHT_NOTE"
	.sectionflags	@"SHF_NOTE_NV_CUINFO"
        /*0018*/ 	.short	0x0002
        /*001a*/ 	.short	0x0064
        /*001c*/ 	.short	0x0082
	.zero		2


//--------------------- .nv.info                  --------------------------
	.section	.nv.info,"",@"SHT_CUDA_INFO"
	.align	4


	//----- nvinfo : EIATTR_REGCOUNT
	.align		4
        /*0000*/ 	.byte	0x04, 0x2f
        /*0002*/ 	.short	(.L_3 - .L_2)
	.align		4
.L_2:
        /*0004*/ 	.word	index@(_Z3DESP5Blockii)
        /*0008*/ 	.word	0x00000016


	//----- nvinfo : EIATTR_FRAME_SIZE
	.align		4
.L_3:
        /*000c*/ 	.byte	0x04, 0x11
        /*000e*/ 	.short	(.L_5 - .L_4)
	.align		4
.L_4:
        /*0010*/ 	.word	index@($__internal_0_$__cuda_sm20_sqrt_rn_f32_slowpath)
        /*0014*/ 	.word	0x00000000


	//----- nvinfo : EIATTR_FRAME_SIZE
	.align		4
.L_5:
        /*0018*/ 	.byte	0x04, 0x11
        /*001a*/ 	.short	(.L_7 - .L_6)
	.align		4
.L_6:
        /*001c*/ 	.word	index@(_Z3DESP5Blockii)
        /*0020*/ 	.word	0x00000000


	//----- nvinfo : EIATTR_MIN_STACK_SIZE
	.align		4
.L_7:
        /*0024*/ 	.byte	0x04, 0x12
        /*0026*/ 	.short	(.L_9 - .L_8)
	.align		4
.L_8:
        /*0028*/ 	.word	index@(_Z3DESP5Blockii)
        /*002c*/ 	.word	0x00000000
.L_9:


//--------------------- .nv.compat                --------------------------
	.section	.nv.compat,"",@"SHT_CUDA_COMPAT_INFO"
	.align	4
        /*0000*/ 	.byte	0x02, 0x09, 0x00, 0x00, 0x02, 0x02, 0x01, 0x00, 0x02, 0x05, 0x05, 0x00, 0x03, 0x07, 0x01, 0x01
        /*0010*/ 	.byte	0x02, 0x03, 0x00, 0x00, 0x02, 0x06, 0x01, 0x00, 0x04, 0x0b, 0x08, 0x00, 0x01, 0x00, 0x00, 0x00
        /*0020*/ 	.byte	0x00, 0x00, 0x00, 0x00


//--------------------- .nv.info._Z3DESP5Blockii  --------------------------
	.section	.nv.info._Z3DESP5Blockii,"",@"SHT_CUDA_INFO"
	.sectionflags	@""
	.align	4


	//----- nvinfo : EIATTR_CUDA_API_VERSION
	.align		4
        /*0000*/ 	.byte	0x04, 0x37
        /*0002*/ 	.short	(.L_11 - .L_10)
.L_10:
        /*0004*/ 	.word	0x00000082


	//----- nvinfo : EIATTR_KPARAM_INFO
	.align		4
.L_11:
        /*0008*/ 	.byte	0x04, 0x17
        /*000a*/ 	.short	(.L_13 - .L_12)
.L_12:
        /*000c*/ 	.word	0x00000000
        /*0010*/ 	.short	0x0002
        /*0012*/ 	.short	0x000c
        /*0014*/ 	.byte	0x00, 0xf0, 0x11, 0x00


	//----- nvinfo : EIATTR_KPARAM_INFO
	.align		4
.L_13:
        /*0018*/ 	.byte	0x04, 0x17
        /*001a*/ 	.short	(.L_15 - .L_14)
.L_14:
        /*001c*/ 	.word	0x00000000
        /*0020*/ 	.short	0x0001
        /*0022*/ 	.short	0x0008
        /*0024*/ 	.byte	0x00, 0xf0, 0x11, 0x00


	//----- nvinfo : EIATTR_KPARAM_INFO
	.align		4
.L_15:
        /*0028*/ 	.byte	0x04, 0x17
        /*002a*/ 	.short	(.L_17 - .L_16)
.L_16:
        /*002c*/ 	.word	0x00000000
        /*0030*/ 	.short	0x0000
        /*0032*/ 	.short	0x0000
        /*0034*/ 	.byte	0x00, 0xf5, 0x21, 0x00


	//----- nvinfo : EIATTR_SPARSE_MMA_MASK
	.align		4
.L_17:
        /*0038*/ 	.byte	0x03, 0x50
        /*003a*/ 	.short	0x0000


	//----- nvinfo : EIATTR_MAXREG_COUNT
	.align		4
        /*003c*/ 	.byte	0x03, 0x1b
        /*003e*/ 	.short	0x00ff


	//----- nvinfo : EIATTR_NUM_BARRIERS
	.align		4
        /*0040*/ 	.byte	0x02, 0x4c
        /*0042*/ 	.byte	0x01
	.zero		1


	//----- nvinfo : EIATTR_MERCURY_ISA_VERSION
	.align		4
        /*0044*/ 	.byte	0x03, 0x5f
        /*0046*/ 	.short	0x0101


	//----- nvinfo : EIATTR_VRC_CTA_INIT_COUNT
	.align		4
        /*0048*/ 	.byte	0x02, 0x4a
	.zero		1
	.zero		1


	//----- nvinfo : EIATTR_EXIT_INSTR_OFFSETS
	.align		4
        /*004c*/ 	.byte	0x04, 0x1c
        /*004e*/ 	.short	(.L_19 - .L_18)


	//   ....[0]....
.L_18:
        /*0050*/ 	.word	0x000001c0


	//   ....[1]....
        /*0054*/ 	.word	0x00001510


	//   ....[2]....
        /*0058*/ 	.word	0x000019f0


	//----- nvinfo : EIATTR_CRS_STACK_SIZE
	.align		4
.L_19:
        /*005c*/ 	.byte	0x04, 0x1e
        /*005e*/ 	.short	(.L_21 - .L_20)
.L_20:
        /*0060*/ 	.word	0x00000000


	//----- nvinfo : EIATTR_CBANK_PARAM_SIZE
	.align		4
.L_21:
        /*0064*/ 	.byte	0x03, 0x19
        /*0066*/ 	.short	0x0010


	//----- nvinfo : EIATTR_PARAM_CBANK
	.align		4
        /*0068*/ 	.byte	0x04, 0x0a
        /*006a*/ 	.short	(.L_23 - .L_22)
	.align		4
.L_22:
        /*006c*/ 	.word	index@(.nv.constant0._Z3DESP5Blockii)
        /*0070*/ 	.short	0x0380
        /*0072*/ 	.short	0x0010


	//----- nvinfo : EIATTR_SW_WAR
	.align		4
.L_23:
        /*0074*/ 	.byte	0x04, 0x36
        /*0076*/ 	.short	(.L_25 - .L_24)
.L_24:
        /*0078*/ 	.word	0x00000008
.L_25:


//--------------------- .nv.callgraph             --------------------------
	.section	.nv.callgraph,"",@"SHT_CUDA_CALLGRAPH"
	.align	4
	.sectionentsize	8
	.align		4
        /*0000*/ 	.word	0x00000000
	.align		4
        /*0004*/ 	.word	0xffffffff
	.align		4
        /*0008*/ 	.word	0x00000000
	.align		4
        /*000c*/ 	.word	0xfffffffe
	.align		4
        /*0010*/ 	.word	0x00000000
	.align		4
        /*0014*/ 	.word	0xfffffffd
	.align		4
        /*0018*/ 	.word	0x00000000
	.align		4
        /*001c*/ 	.word	0xfffffffc


//--------------------- .nv.constant3             --------------------------
	.section	.nv.constant3,"a",@progbits
	.align	4
.nv.constant3:
	.type		gx,@object
	.size		gx,(gy - gx)
gx:
	.zero		4
	.type		gy,@object
	.size		gy,(.L_1 - gy)
gy:
	.zero		4
.L_1:


//--------------------- .text._Z3DESP5Blockii     --------------------------
	.section	.text._Z3DESP5Blockii,"ax",@progbits
	.align	128
        .global         _Z3DESP5Blockii
        .type           _Z3DESP5Blockii,@function
        .size           _Z3DESP5Blockii,(.L_x_25 - _Z3DESP5Blockii)
        .other          _Z3DESP5Blockii,@"STO_CUDA_ENTRY STV_DEFAULT"
_Z3DESP5Blockii:
.text._Z3DESP5Blockii:
[----:B------:R-:W-:Y:S08]  /*0000*/  LDC R1, c[0x0][0x37c] ;  /* 0x0000df00ff017b82 */ /* 0x000ff00000000800 */
[----:B------:R-:W0:Y:S02]  /*0010*/  LDC.64 R2, c[0x0][0x388] ;  /* 0x0000e200ff027b82 */ /* 0x000e240000000a00 */
[----:B0-----:R-:W-:-:S05]  /*0020*/  IMAD R0, R3, R2, RZ ;  /* 0x0000000203007224 */ /* 0x001fca00078e02ff */
[----:B------:R-:W-:-:S04]  /*0030*/  IABS R5, R0 ;  /* 0x0000000000057213 */ /* 0x000fc80000000000 */
[----:B------:R-:W0:Y:S08]  /*0040*/  I2F.RP R4, R5 ;  /* 0x0000000500047306 */ /* 0x000e300000209400 */
[----:B0-----:R-:W0:Y:S02]  /*0050*/  MUFU.RCP R4, R4 ;  /* 0x0000000400047308 */ /* 0x001e240000001000 */
[----:B0-----:R-:W-:-:S06]  /*0060*/  VIADD R2, R4, 0xffffffe ;  /* 0x0ffffffe04027836 */ /* 0x001fcc0000000000 */
[----:B------:R0:W1:Y:S02]  /*0070*/  F2I.FTZ.U32.TRUNC.NTZ R3, R2 ;  /* 0x0000000200037305 */ /* 0x000064000021f000 */
[----:B0-----:R-:W-:Y:S02]  /*0080*/  HFMA2 R2, -RZ, RZ, 0, 0 ;  /* 0x00000000ff027431 */ /* 0x001fe400000001ff */
[----:B-1----:R-:W-:-:S04]  /*0090*/  IMAD.MOV R6, RZ, RZ, -R3 ;  /* 0x000000ffff067224 */ /* 0x002fc800078e0a03 */
[----:B------:R-:W-:Y:S01]  /*00a0*/  IMAD R7, R6, R5, RZ ;  /* 0x0000000506077224 */ /* 0x000fe200078e02ff */
[----:B------:R-:W-:-:S03]  /*00b0*/  IABS R6, R0 ;  /* 0x0000000000067213 */ /* 0x000fc60000000000 */
[----:B------:R-:W-:Y:S01]  /*00c0*/  IMAD.HI.U32 R3, R3, R7, R2 ;  /* 0x0000000703037227 */ /* 0x000fe200078e0002 */
[----:B------:R-:W-:-:S03]  /*00d0*/  LOP3.LUT R2, R0, 0x17d7840, RZ, 0x3c, !PT ;  /* 0x017d784000027812 */ /* 0x000fc600078e3cff */
[----:B------:R-:W-:Y:S01]  /*00e0*/  IMAD.MOV R6, RZ, RZ, -R6 ;  /* 0x000000ffff067224 */ /* 0x000fe200078e0a06 */
[----:B------:R-:W-:Y:S01]  /*00f0*/  ISETP.GE.AND P2, PT, R2, RZ, PT ;  /* 0x000000ff0200720c */ /* 0x000fe20003f46270 */
[----:B------:R-:W-:-:S04]  /*0100*/  IMAD.HI.U32 R3, R3, 0x17d7840, RZ ;  /* 0x017d784003037827 */ /* 0x000fc800078e00ff */
[----:B------:R-:W-:-:S05]  /*0110*/  IMAD R4, R3, R6, 0x17d7840 ;  /* 0x017d784003047424 */ /* 0x000fca00078e0206 */
[----:B------:R-:W-:-:S13]  /*0120*/  ISETP.GT.U32.AND P1, PT, R5, R4, PT ;  /* 0x000000040500720c */ /* 0x000fda0003f24070 */
[----:B------:R-:W-:Y:S01]  /*0130*/  @!P1 IMAD.IADD R4, R4, 0x1, -R5 ;  /* 0x0000000104049824 */ /* 0x000fe200078e0a05 */
[----:B------:R-:W-:Y:S02]  /*0140*/  @!P1 IADD3 R3, PT, PT, R3, 0x1, RZ ;  /* 0x0000000103039810 */ /* 0x000fe40007ffe0ff */
[----:B------:R-:W-:Y:S02]  /*0150*/  ISETP.NE.AND P1, PT, R0, RZ, PT ;  /* 0x000000ff0000720c */ /* 0x000fe40003f25270 */
[----:B------:R-:W-:-:S13]  /*0160*/  ISETP.GE.U32.AND P0, PT, R4, R5, PT ;  /* 0x000000050400720c */ /* 0x000fda0003f06070 */
[----:B------:R-:W-:-:S04]  /*0170*/  @P0 VIADD R3, R3, 0x1 ;  /* 0x0000000103030836 */ /* 0x000fc80000000000 */
[----:B------:R-:W-:-:S05]  /*0180*/  IMAD.MOV.U32 R5, RZ, RZ, R3 ;  /* 0x000000ffff057224 */ /* 0x000fca00078e0003 */
[----:B------:R-:W-:Y:S02]  /*0190*/  @!P2 IADD3 R5, PT, PT, -R5, RZ, RZ ;  /* 0x000000ff0505a210 */ /* 0x000fe40007ffe1ff */
[----:B------:R-:W-:-:S04]  /*01a0*/  @!P1 LOP3.LUT R5, RZ, R0, RZ, 0x33, !PT ;  /* 0x00000000ff059212 */ /* 0x000fc800078e33ff */
[----:B------:R-:W-:-:S13]  /*01b0*/  ISETP.GE.AND P0, PT, R5, RZ, PT ;  /* 0x000000ff0500720c */ /* 0x000fda0003f06270 */
[----:B------:R-:W-:Y:S05]  /*01c0*/  @!P0 EXIT ;  /* 0x000000000000894d */ /* 0x000fea0003800000 */
[----:B------:R-:W0:Y:S01]  /*01d0*/  S2R R6, SR_CTAID.X ;  /* 0x0000000000067919 */ /* 0x000e220000002500 */
[----:B------:R-:W0:Y:S01]  /*01e0*/  LDCU UR4, c[0x0][0x360] ;  /* 0x00006c00ff0477ac */ /* 0x000e220008000800 */
[C---:B------:R-:W-:Y:S01]  /*01f0*/  ISETP.GE.U32.AND P0, PT, R5.reuse, 0x3, PT ;  /* 0x000000030500780c */ /* 0x040fe20003f06070 */
[----:B------:R-:W-:Y:S01]  /*0200*/  VIADD R0, R5, 0x1 ;  /* 0x0000000105007836 */ /* 0x000fe20000000000 */
[----:B------:R-:W0:Y:S01]  /*0210*/  S2R R3, SR_TID.X ;  /* 0x0000000000037919 */ /* 0x000e220000002100 */
[----:B------:R-:W1:Y:S01]  /*0220*/  LDCU.64 UR8, c[0x3][URZ] ;  /* 0x00c00000ff0877ac */ /* 0x000e620008000a00 */
[----:B------:R-:W-:Y:S02]  /*0230*/  IMAD.MOV.U32 R7, RZ, RZ, RZ ;  /* 0x000000ffff077224 */ /* 0x000fe400078e00ff */
[----:B------:R-:W-:Y:S01]  /*0240*/  LOP3.LUT R8, R0, 0x3, RZ, 0xc0, !PT ;  /* 0x0000000300087812 */ /* 0x000fe200078ec0ff */
[----:B------:R-:W2:Y:S01]  /*0250*/  LDCU.64 UR6, c[0x0][0x358] ;  /* 0x00006b00ff0677ac */ /* 0x000ea20008000a00 */
[----:B-1----:R-:W-:Y:S01]  /*0260*/  I2FP.F32.S32 R4, UR8 ;  /* 0x0000000800047c45 */ /* 0x002fe20008201400 */
[----:B0-----:R-:W-:-:S04]  /*0270*/  IMAD R6, R6, UR4, R3 ;  /* 0x0000000406067c24 */ /* 0x001fc8000f8e0203 */
[----:B------:R-:W-:Y:S01]  /*0280*/  IMAD R6, R5, R6, R6 ;  /* 0x0000000605067224 */ /* 0x000fe200078e0206 */
[----:B------:R-:W-:Y:S01]  /*0290*/  I2FP.F32.S32 R5, UR9 ;  /* 0x0000000900057c45 */ /* 0x000fe20008201400 */
[----:B--2---:R-:W-:Y:S06]  /*02a0*/  @!P0 BRA `(.L_x_0) ;  /* 0x0000001000948947 */ /* 0x004fec0003800000 */
[----:B------:R-:W0:Y:S01]  /*02b0*/  LDC.64 R2, c[0x0][0x380] ;  /* 0x0000e000ff027b82 */ /* 0x000e220000000a00 */
[----:B------:R-:W-:Y:S01]  /*02c0*/  LOP3.LUT R7, R0, 0x7ffffffc, RZ, 0xc0, !PT ;  /* 0x7ffffffc00077812 */ /* 0x000fe200078ec0ff */
[----:B------:R-:W-:Y:S01]  /*02d0*/  BSSY B0, `(.L_x_0) ;  /* 0x0000122000007945 */ /* 0x000fe20003800000 */
[----:B------:R-:W-:-:S03]  /*02e0*/  MOV R9, R6 ;  /* 0x0000000600097202 */ /* 0x000fc60000000f00 */
[----:B------:R-:W-:-:S07]  /*02f0*/  IMAD.MOV R14, RZ, RZ, -R7 ;  /* 0x000000ffff0e7224 */ /* 0x000fce00078e0a07 */
.L_x_17:
[----:B------:R-:W-:Y:S01]  /*0300*/  ISETP.GT.AND P1, PT, R9, 0x17d783f, PT ;  /* 0x017d783f0900780c */ /* 0x000fe20003f24270 */
[----:B------:R-:W-:-:S05]  /*0310*/  VIADD R14, R14, 0x4 ;  /* 0x000000040e0e7836 */ /* 0x000fca0000000000 */
[----:B------:R-:W-:-:S07]  /*0320*/  ISETP.NE.AND P0, PT, R14, RZ, PT ;  /* 0x000000ff0e00720c */ /* 0x000fce0003f05270 */
[----:B-1----:R-:W-:Y:S06]  /*0330*/  @P1 BRA `(.L_x_1) ;  /* 0x0000000400101947 */ /* 0x002fec0003800000 */
[----:B------:R-:W-:Y:S01]  /*0340*/  IMAD.HI R0, R9, 0x68db8bad, RZ ;  /* 0x68db8bad09007827 */ /* 0x000fe200078e02ff */
[----:B------:R-:W-:Y:S05]  /*0350*/  WARPSYNC.ALL ;  /* 0x0000000000007948 */ /* 0x000fea0003800000 */
[----:B------:R-:W-:Y:S01]  /*0360*/  SHF.R.U32.HI R11, RZ, 0x1f, R0 ;  /* 0x0000001fff0b7819 */ /* 0x000fe20000011600 */
[----:B------:R-:W-:Y:S03]  /*0370*/  BAR.SYNC.DEFER_BLOCKING 0x0 ;  /* 0x0000000000007b1d */ /* 0x000fe60000010000 */
[----:B------:R-:W-:-:S03]  /*0380*/  LEA.HI.SX32 R0, R0, R11, 0x15 ;  /* 0x0000000b00007211 */ /* 0x000fc600078faaff */
[----:B------:R-:W-:Y:S01]  /*0390*/  BSSY.RECONVERGENT B1, `(.L_x_2) ;  /* 0x000001c000017945 */ /* 0x000fe20003800200 */
[----:B------:R-:W-:Y:S01]  /*03a0*/  I2FP.F32.S32 R11, R0 ;  /* 0x00000000000b7245 */ /* 0x000fe20000201400 */
[----:B------:R-:W-:-:S04]  /*03b0*/  IMAD R0, R0, -0x1388, R9 ;  /* 0xffffec7800007824 */ /* 0x000fc800078e0209 */
[----:B------:R-:W-:Y:S01]  /*03c0*/  FADD R11, -R4, R11 ;  /* 0x0000000b040b7221 */ /* 0x000fe20000000100 */
[----:B------:R-:W-:-:S04]  /*03d0*/  I2FP.F32.S32 R0, R0 ;  /* 0x0000000000007245 */ /* 0x000fc80000201400 */
[----:B------:R-:W-:Y:S01]  /*03e0*/  FSETP.GEU.AND P1, PT, |R11|, 1.175494350822287508e-38, PT ;  /* 0x008000000b00780b */ /* 0x000fe20003f2e200 */
[----:B------:R-:W-:-:S12]  /*03f0*/  FADD R13, -R5, R0 ;  /* 0x00000000050d7221 */ /* 0x000fd80000000100 */
[----:B------:R-:W-:-:S04]  /*0400*/  @!P1 FMUL R11, R11, 16777216 ;  /* 0x4b8000000b0b9820 */ /* 0x000fc80000400000 */
[----:B------:R-:W1:Y:S02]  /*0410*/  MUFU.LG2 R10, R11 ;  /* 0x0000000b000a7308 */ /* 0x000e640000000c00 */
[----:B-1----:R-:W-:-:S04]  /*0420*/  @!P1 FADD R10, R10, -24 ;  /* 0xc1c000000a0a9421 */ /* 0x002fc80000000000 */
[----:B------:R-:W-:-:S05]  /*0430*/  FADD R10, R10, R10 ;  /* 0x0000000a0a0a7221 */ /* 0x000fca0000000000 */
[----:B------:R-:W-:-:S13]  /*0440*/  FSETP.GEU.AND P1, PT, R10, -126, PT ;  /* 0xc2fc00000a00780b */ /* 0x000fda0003f2e000 */
[----:B------:R-:W-:-:S04]  /*0450*/  @!P1 FMUL R10, R10, 0.5 ;  /* 0x3f0000000a0a9820 */ /* 0x000fc80000400000 */
[----:B------:R-:W1:Y:S02]  /*0460*/  MUFU.EX2 R12, R10 ;  /* 0x0000000a000c7308 */ /* 0x000e640000000800 */
[----:B-1----:R-:W-:-:S04]  /*0470*/  @!P1 FMUL R12, R12, R12 ;  /* 0x0000000c0c0c9220 */ /* 0x002fc80000400000 */
[----:B------:R-:W-:-:S04]  /*0480*/  FFMA R11, R13, R13, R12 ;  /* 0x0000000d0d0b7223 */ /* 0x000fc8000000000c */
[----:B------:R1:W2:Y:S01]  /*0490*/  MUFU.RSQ R12, R11 ;  /* 0x0000000b000c7308 */ /* 0x0002a20000001400 */
[----:B------:R-:W-:-:S04]  /*04a0*/  IADD3 R0, PT, PT, R11, -0xd000000, RZ ;  /* 0xf30000000b007810 */ /* 0x000fc80007ffe0ff */
[----:B------:R-:W-:-:S13]  /*04b0*/  ISETP.GT.U32.AND P1, PT, R0, 0x727fffff, PT ;  /* 0x727fffff0000780c */ /* 0x000fda0003f24070 */
[----:B-12---:R-:W-:Y:S05]  /*04c0*/  @!P1 BRA `(.L_x_3) ;  /* 0x0000000000109947 */ /* 0x006fea0003800000 */
[----:B------:R-:W-:Y:S01]  /*04d0*/  IMAD.MOV.U32 R0, RZ, RZ, R11 ;  /* 0x000000ffff007224 */ /* 0x000fe200078e000b */
[----:B------:R-:W-:-:S07]  /*04e0*/  MOV R17, 0x500 ;  /* 0x0000050000117802 */ /* 0x000fce0000000f00 */
[----:B0-----:R-:W-:Y:S05]  /*04f0*/  CALL.REL.NOINC `($__internal_0_$__cuda_sm20_sqrt_rn_f32_slowpath) ;  /* 0x0000001400407944 */ /* 0x001fea0003c00000 */
[----:B------:R-:W-:Y:S05]  /*0500*/  BRA `(.L_x_4) ;  /* 0x0000000000107947 */ /* 0x000fea0003800000 */
.L_x_3:
[----:B------:R-:W-:Y:S01]  /*0510*/  FMUL.FTZ R0, R11, R12 ;  /* 0x0000000c0b007220 */ /* 0x000fe20000410000 */
[----:B------:R-:W-:-:S03]  /*0520*/  FMUL.FTZ R10, R12, 0.5 ;  /* 0x3f0000000c0a7820 */ /* 0x000fc60000410000 */
[----:B------:R-:W-:-:S04]  /*0530*/  FFMA R11, -R0, R0, R11 ;  /* 0x00000000000b7223 */ /* 0x000fc8000000010b */
[----:B------:R-:W-:-:S07]  /*0540*/  FFMA R0, R11, R10, R0 ;  /* 0x0000000a0b007223 */ /* 0x000fce0000000000 */
.L_x_4:
[----:B------:R-:W-:Y:S05]  /*0550*/  BSYNC.RECONVERGENT B1 ;  /* 0x0000000000017941 */ /* 0x000fea0003800200 */
.L_x_2:
[----:B0-----:R-:W-:-:S05]  /*0560*/  IMAD.WIDE R10, R9, 0x2, R2 ;  /* 0x00000002090a7825 */ /* 0x001fca00078e0202 */
[----:B------:R-:W2:Y:S01]  /*0570*/  LDG.E.S8 R12, desc[UR6][R10.64] ;  /* 0x000000060a0c7981 */ /* 0x000ea2000c1e1300 */
[----:B------:R-:W0:Y:S02]  /*0580*/  F2I.FLOOR.NTZ R0, R0 ;  /* 0x0000000000007305 */ /* 0x000e240000207100 */
[----:B0-----:R-:W-:-:S06]  /*0590*/  IABS R15, R0 ;  /* 0x00000000000f7213 */ /* 0x001fcc0000000000 */
[----:B------:R-:W0:Y:S08]  /*05a0*/  I2F.RP R16, R15 ;  /* 0x0000000f00107306 */ /* 0x000e300000209400 */
[----:B0-----:R-:W0:Y:S02]  /*05b0*/  MUFU.RCP R16, R16 ;  /* 0x0000001000107308 */ /* 0x001e240000001000 */
[----:B0-----:R-:W-:-:S06]  /*05c0*/  VIADD R13, R16, 0xffffffe ;  /* 0x0ffffffe100d7836 */ /* 0x001fcc0000000000 */
[----:B------:R-:W0:Y:S02]  /*05d0*/  F2I.FTZ.U32.TRUNC.NTZ R13, R13 ;  /* 0x0000000d000d7305 */ /* 0x000e24000021f000 */
[----:B0-----:R-:W-:-:S05]  /*05e0*/  IADD3 R18, PT, PT, RZ, -R13, RZ ;  /* 0x8000000dff127210 */ /* 0x001fca0007ffe0ff */
[----:B------:R-:W-:Y:S01]  /*05f0*/  IMAD R19, R18, R15, RZ ;  /* 0x0000000f12137224 */ /* 0x000fe200078e02ff */
[----:B--2---:R-:W-:Y:S02]  /*0600*/  IADD3 R17, PT, PT, -R12, 0x1388, RZ ;  /* 0x000013880c117810 */ /* 0x004fe40007ffe1ff */
[-C--:B------:R-:W-:Y:S02]  /*0610*/  IABS R12, R0.reuse ;  /* 0x00000000000c7213 */ /* 0x080fe40000000000 */
[----:B------:R-:W-:Y:S02]  /*0620*/  IABS R18, R17 ;  /* 0x0000001100127213 */ /* 0x000fe40000000000 */
[----:B------:R-:W-:Y:S01]  /*0630*/  LOP3.LUT R17, R17, R0, RZ, 0x3c, !PT ;  /* 0x0000000011117212 */ /* 0x000fe200078e3cff */
[----:B------:R-:W-:Y:S02]  /*0640*/  IMAD.MOV R16, RZ, RZ, -R12 ;  /* 0x000000ffff107224 */ /* 0x000fe400078e0a0c */
[----:B------:R-:W-:Y:S01]  /*0650*/  IMAD.MOV.U32 R12, RZ, RZ, RZ ;  /* 0x000000ffff0c7224 */ /* 0x000fe200078e00ff */
[----:B------:R-:W-:-:S03]  /*0660*/  ISETP.GE.AND P2, PT, R17, RZ, PT ;  /* 0x000000ff1100720c */ /* 0x000fc60003f46270 */
[----:B------:R-:W-:Y:S01]  /*0670*/  IMAD.HI.U32 R12, R13, R19, R12 ;  /* 0x000000130d0c7227 */ /* 0x000fe200078e000c */
[----:B------:R-:W-:-:S05]  /*0680*/  MOV R19, R18 ;  /* 0x0000001200137202 */ /* 0x000fca0000000f00 */
[----:B------:R-:W-:-:S04]  /*0690*/  IMAD.HI.U32 R12, R12, R19, RZ ;  /* 0x000000130c0c7227 */ /* 0x000fc800078e00ff */
[----:B------:R-:W-:-:S05]  /*06a0*/  IMAD R16, R12, R16, R19 ;  /* 0x000000100c107224 */ /* 0x000fca00078e0213 */
[----:B------:R-:W-:-:S13]  /*06b0*/  ISETP.GT.U32.AND P3, PT, R15, R16, PT ;  /* 0x000000100f00720c */ /* 0x000fda0003f64070 */
[----:B------:R-:W-:Y:S02]  /*06c0*/  @!P3 IMAD.IADD R16, R16, 0x1, -R15 ;  /* 0x000000011010b824 */ /* 0x000fe400078e0a0f */
[----:B------:R-:W-:Y:S01]  /*06d0*/  @!P3 VIADD R12, R12, 0x1 ;  /* 0x000000010c0cb836 */ /* 0x000fe20000000000 */
[----:B------:R-:W-:Y:S02]  /*06e0*/  ISETP.NE.AND P3, PT, R0, RZ, PT ;  /* 0x000000ff0000720c */ /* 0x000fe40003f65270 */
[----:B------:R-:W-:-:S13]  /*06f0*/  ISETP.GE.U32.AND P1, PT, R16, R15, PT ;  /* 0x0000000f1000720c */ /* 0x000fda0003f26070 */
[----:B------:R-:W-:-:S05]  /*0700*/  @P1 IADD3 R12, PT, PT, R12, 0x1, RZ ;  /* 0x000000010c0c1810 */ /* 0x000fca0007ffe0ff */
[----:B------:R-:W-:Y:S01]  /*0710*/  @!P2 IMAD.MOV R12, RZ, RZ, -R12 ;  /* 0x000000ffff0ca224 */ /* 0x000fe200078e0a0c */
[----:B------:R-:W-:-:S04]  /*0720*/  @!P3 LOP3.LUT R12, RZ, R0, RZ, 0x33, !PT ;  /* 0x00000000ff0cb212 */ /* 0x000fc800078e33ff */
[C---:B------:R-:W-:Y:S02]  /*0730*/  ISETP.GT.AND P2, PT, R12.reuse, 0xa, PT ;  /* 0x0000000a0c00780c */ /* 0x040fe40003f44270 */
[C---:B------:R-:W-:Y:S02]  /*0740*/  ISETP.GT.AND P1, PT, R12.reuse, RZ, PT ;  /* 0x000000ff0c00720c */ /* 0x040fe40003f24270 */
[----:B------:R-:W-:-:S04]  /*0750*/  SEL R12, R12, 0x9, !P2 ;  /* 0x000000090c0c7807 */ /* 0x000fc80005000000 */
[----:B------:R-:W-:-:S05]  /*0760*/  SEL R13, R12, RZ, P1 ;  /* 0x000000ff0c0d7207 */ /* 0x000fca0000800000 */
[----:B------:R1:W-:Y:S02]  /*0770*/  STG.E.U8 desc[UR6][R10.64+0x1], R13 ;  /* 0x0000010d0a007986 */ /* 0x0003e4000c101106 */
.L_x_1:
[----:B-1----:R-:W-:-:S05]  /*0780*/  VIADD R13, R9, 0x1 ;  /* 0x00000001090d7836 */ /* 0x002fca0000000000 */
[----:B------:R-:W-:-:S13]  /*0790*/  ISETP.GT.AND P1, PT, R13, 0x17d783f, PT ;  /* 0x017d783f0d00780c */ /* 0x000fda0003f24270 */
[----:B------:R-:W-:Y:S05]  /*07a0*/  @P1 BRA `(.L_x_5) ;  /* 0x0000000400101947 */ /* 0x000fea0003800000 */
        /* <DEDUP_REMOVED lines=29> */
.L_x_7:
[----:B------:R-:W-:Y:S01]  /*0980*/  FMUL.FTZ R0, R11, R12 ;  /* 0x0000000c0b007220 */ /* 0x000fe20000410000 */
[----:B------:R-:W-:-:S03]  /*0990*/  FMUL.FTZ R10, R12, 0.5 ;  /* 0x3f0000000c0a7820 */ /* 0x000fc60000410000 */
[----:B------:R-:W-:-:S04]  /*09a0*/  FFMA R11, -R0, R0, R11 ;  /* 0x00000000000b7223 */ /* 0x000fc8000000010b */
[----:B------:R-:W-:-:S07]  /*09b0*/  FFMA R0, R11, R10, R0 ;  /* 0x0000000a0b007223 */ /* 0x000fce0000000000 */
.L_x_8:
[----:B------:R-:W-:Y:S05]  /*09c0*/  BSYNC.RECONVERGENT B1 ;  /* 0x0000000000017941 */ /* 0x000fea0003800200 */
.L_x_6:
        /* <DEDUP_REMOVED lines=34> */
.L_x_5:
        /* <DEDUP_REMOVED lines=32> */
.L_x_11:
[----:B------:R-:W-:Y:S01]  /*0df0*/  FMUL.FTZ R0, R11, R12 ;  /* 0x0000000c0b007220 */ /* 0x000fe20000410000 */
[----:B------:R-:W-:-:S03]  /*0e00*/  FMUL.FTZ R10, R12, 0.5 ;  /* 0x3f0000000c0a7820 */ /* 0x000fc60000410000 */
[----:B------:R-:W-:-:S04]  /*0e10*/  FFMA R11, -R0, R0, R11 ;  /* 0x00000000000b7223 */ /* 0x000fc8000000010b */
[----:B------:R-:W-:-:S07]  /*0e20*/  FFMA R0, R11, R10, R0 ;  /* 0x0000000a0b007223 */ /* 0x000fce0000000000 */
.L_x_12:
[----:B------:R-:W-:Y:S05]  /*0e30*/  BSYNC.RECONVERGENT B1 ;  /* 0x0000000000017941 */ /* 0x000fea0003800200 */
.L_x_10:
        /* <DEDUP_REMOVED lines=34> */
.L_x_9:
        /* <DEDUP_REMOVED lines=32> */
.L_x_15:
[----:B------:R-:W-:Y:S01]  /*1260*/  FMUL.FTZ R0, R11, R12 ;  /* 0x0000000c0b007220 */ /* 0x000fe20000410000 */
[----:B------:R-:W-:-:S03]  /*1270*/  FMUL.FTZ R10, R12, 0.5 ;  /* 0x3f0000000c0a7820 */ /* 0x000fc60000410000 */
[----:B------:R-:W-:-:S04]  /*1280*/  FFMA R11, -R0, R0, R11 ;  /* 0x00000000000b7223 */ /* 0x000fc8000000010b */
[----:B------:R-:W-:-:S07]  /*1290*/  FFMA R0, R11, R10, R0 ;  /* 0x0000000a0b007223 */ /* 0x000fce0000000000 */
.L_x_16:
[----:B------:R-:W-:Y:S05]  /*12a0*/  BSYNC.RECONVERGENT B1 ;  /* 0x0000000000017941 */ /* 0x000fea0003800200 */
.L_x_14:
        /* <DEDUP_REMOVED lines=34> */
.L_x_13:
[----:B------:R-:W-:Y:S01]  /*14d0*/  VIADD R9, R9, 0x4 ;  /* 0x0000000409097836 */ /* 0x000fe20000000000 */
[----:B------:R-:W-:Y:S06]  /*14e0*/  @P0 BRA `(.L_x_17) ;  /* 0xffffffec00840947 */ /* 0x000fec000383ffff */
[----:B------:R-:W-:Y:S05]  /*14f0*/  BSYNC B0 ;  /* 0x0000000000007941 */ /* 0x000fea0003800000 */
.L_x_0:
[----:B------:R-:W-:-:S13]  /*1500*/  ISETP.NE.AND P0, PT, R8, RZ, PT ;  /* 0x000000ff0800720c */ /* 0x000fda0003f05270 */
[----:B------:R-:W-:Y:S05]  /*1510*/  @!P0 EXIT ;  /* 0x000000000000894d */ /* 0x000fea0003800000 */
[----:B0-----:R-:W0:Y:S01]  /*1520*/  LDC.64 R2, c[0x0][0x380] ;  /* 0x0000e000ff027b82 */ /* 0x001e220000000a00 */
[----:B------:R-:W-:Y:S01]  /*1530*/  IADD3 R7, PT, PT, R6, R7, RZ ;  /* 0x0000000706077210 */ /* 0x000fe20007ffe0ff */
[----:B------:R-:W-:-:S07]  /*1540*/  IMAD.MOV R8, RZ, RZ, -R8 ;  /* 0x000000ffff087224 */ /* 0x000fce00078e0a08 */
.L_x_22:
[----:B------:R-:W-:Y:S01]  /*1550*/  ISETP.GT.AND P1, PT, R7, 0x17d783f, PT ;  /* 0x017d783f0700780c */ /* 0x000fe20003f24270 */
[----:B------:R-:W-:-:S05]  /*1560*/  VIADD R8, R8, 0x1 ;  /* 0x0000000108087836 */ /* 0x000fca0000000000 */
[----:B------:R-:W-:-:S07]  /*1570*/  ISETP.NE.AND P0, PT, R8, RZ, PT ;  /* 0x000000ff0800720c */ /* 0x000fce0003f05270 */
[----:B--2---:R-:W-:Y:S06]  /*1580*/  @P1 BRA `(.L_x_18) ;  /* 0x0000000400101947 */ /* 0x004fec0003800000 */
        /* <DEDUP_REMOVED lines=11> */
[----:B-1----:R-:W-:-:S12]  /*1640*/  FADD R11, -R5, R0 ;  /* 0x00000000050b7221 */ /* 0x002fd80000000100 */
        /* <DEDUP_REMOVED lines=17> */
.L_x_20:
[----:B------:R-:W-:Y:S01]  /*1760*/  FMUL.FTZ R0, R9, R10 ;  /* 0x0000000a09007220 */ /* 0x000fe20000410000 */
[----:B------:R-:W-:-:S03]  /*1770*/  FMUL.FTZ R6, R10, 0.5 ;  /* 0x3f0000000a067820 */ /* 0x000fc60000410000 */
[----:B------:R-:W-:-:S04]  /*1780*/  FFMA R9, -R0, R0, R9 ;  /* 0x0000000000097223 */ /* 0x000fc80000000109 */
[----:B------:R-:W-:-:S07]  /*1790*/  FFMA R0, R9, R6, R0 ;  /* 0x0000000609007223 */ /* 0x000fce0000000000 */
.L_x_21:
[----:B------:R-:W-:Y:S05]  /*17a0*/  BSYNC.RECONVERGENT B0 ;  /* 0x0000000000007941 */ /* 0x000fea0003800200 */
.L_x_19:
[----:B0-----:R-:W-:-:S05]  /*17b0*/  IMAD.WIDE R10, R7, 0x2, R2 ;  /* 0x00000002070a7825 */ /* 0x001fca00078e0202 */
[----:B------:R-:W2:Y:S01]  /*17c0*/  LDG.E.S8 R6, desc[UR6][R10.64] ;  /* 0x000000060a067981 */ /* 0x000ea2000c1e1300 */
[----:B------:R-:W0:Y:S02]  /*17d0*/  F2I.FLOOR.NTZ R0, R0 ;  /* 0x0000000000007305 */ /* 0x000e240000207100 */
[-C--:B0-----:R-:W-:Y:S02]  /*17e0*/  IABS R15, R0.reuse ;  /* 0x00000000000f7213 */ /* 0x081fe40000000000 */
[----:B------:R-:W-:-:S04]  /*17f0*/  IABS R18, R0 ;  /* 0x0000000000127213 */ /* 0x000fc80000000000 */
[----:B------:R-:W0:Y:S01]  /*1800*/  I2F.RP R14, R15 ;  /* 0x0000000f000e7306 */ /* 0x000e220000209400 */
[----:B------:R-:W-:-:S07]  /*1810*/  IMAD.MOV R18, RZ, RZ, -R18 ;  /* 0x000000ffff127224 */ /* 0x000fce00078e0a12 */
[----:B0-----:R-:W0:Y:S02]  /*1820*/  MUFU.RCP R14, R14 ;  /* 0x0000000e000e7308 */ /* 0x001e240000001000 */
[----:B0-----:R-:W-:-:S06]  /*1830*/  VIADD R12, R14, 0xffffffe ;  /* 0x0ffffffe0e0c7836 */ /* 0x001fcc0000000000 */
[----:B------:R0:W1:Y:S02]  /*1840*/  F2I.FTZ.U32.TRUNC.NTZ R13, R12 ;  /* 0x0000000c000d7305 */ /* 0x000064000021f000 */
[----:B0-----:R-:W-:Y:S01]  /*1850*/  HFMA2 R12, -RZ, RZ, 0, 0 ;  /* 0x00000000ff0c7431 */ /* 0x001fe200000001ff */
[----:B-1----:R-:W-:-:S05]  /*1860*/  IADD3 R16, PT, PT, RZ, -R13, RZ ;  /* 0x8000000dff107210 */ /* 0x002fca0007ffe0ff */
[----:B------:R-:W-:-:S04]  /*1870*/  IMAD R17, R16, R15, RZ ;  /* 0x0000000f10117224 */ /* 0x000fc800078e02ff */
[----:B------:R-:W-:-:S04]  /*1880*/  IMAD.HI.U32 R13, R13, R17, R12 ;  /* 0x000000110d0d7227 */ /* 0x000fc800078e000c */
[----:B------:R-:W-:Y:S01]  /*1890*/  IMAD.MOV.U32 R12, RZ, RZ, R18 ;  /* 0x000000ffff0c7224 */ /* 0x000fe200078e0012 */
[----:B--2---:R-:W-:-:S04]  /*18a0*/  IADD3 R9, PT, PT, -R6, 0x1388, RZ ;  /* 0x0000138806097810 */ /* 0x004fc80007ffe1ff */
[----:B------:R-:W-:Y:S02]  /*18b0*/  IABS R6, R9 ;  /* 0x0000000900067213 */ /* 0x000fe40000000000 */
[----:B------:R-:W-:-:S03]  /*18c0*/  LOP3.LUT R9, R9, R0, RZ, 0x3c, !PT ;  /* 0x0000000009097212 */ /* 0x000fc600078e3cff */
[----:B------:R-:W-:Y:S01]  /*18d0*/  IMAD.HI.U32 R13, R13, R6, RZ ;  /* 0x000000060d0d7227 */ /* 0x000fe200078e00ff */
[----:B------:R-:W-:-:S03]  /*18e0*/  ISETP.GE.AND P2, PT, R9, RZ, PT ;  /* 0x000000ff0900720c */ /* 0x000fc60003f46270 */
[----:B------:R-:W-:-:S05]  /*18f0*/  IMAD R6, R13, R12, R6 ;  /* 0x0000000c0d067224 */ /* 0x000fca00078e0206 */
[----:B------:R-:W-:-:S13]  /*1900*/  ISETP.GT.U32.AND P3, PT, R15, R6, PT ;  /* 0x000000060f00720c */ /* 0x000fda0003f64070 */
[-C--:B------:R-:W-:Y:S01]  /*1910*/  @!P3 IADD3 R6, PT, PT, R6, -R15.reuse, RZ ;  /* 0x8000000f0606b210 */ /* 0x080fe20007ffe0ff */
        /* <DEDUP_REMOVED lines=11> */
.L_x_18:
[----:B------:R-:W-:Y:S01]  /*19d0*/  IADD3 R7, PT, PT, R7, 0x1, RZ ;  /* 0x0000000107077810 */ /* 0x000fe20007ffe0ff */
[----:B------:R-:W-:Y:S06]  /*19e0*/  @P0 BRA `(.L_x_22) ;  /* 0xfffffff800d80947 */ /* 0x000fec000383ffff */
[----:B------:R-:W-:Y:S05]  /*19f0*/  EXIT ;  /* 0x000000000000794d */ /* 0x000fea0003800000 */
        .weak           $__internal_0_$__cuda_sm20_sqrt_rn_f32_slowpath
        .type           $__internal_0_$__cuda_sm20_sqrt_rn_f32_slowpath,@function
        .size           $__internal_0_$__cuda_sm20_sqrt_rn_f32_slowpath,(.L_x_25 - $__internal_0_$__cuda_sm20_sqrt_rn_f32_slowpath)
$__internal_0_$__cuda_sm20_sqrt_rn_f32_slowpath:
[----:B------:R-:W-:-:S13]  /*1a00*/  LOP3.LUT P1, RZ, R0, 0x7fffffff, RZ, 0xc0, !PT ;  /* 0x7fffffff00ff7812 */ /* 0x000fda000782c0ff */
[----:B------:R-:W-:Y:S01]  /*1a10*/  @!P1 IMAD.MOV.U32 R10, RZ, RZ, R0 ;  /* 0x000000ffff0a9224 */ /* 0x000fe200078e0000 */
[----:B------:R-:W-:Y:S06]  /*1a20*/  @!P1 BRA `(.L_x_23) ;  /* 0x0000000000409947 */ /* 0x000fec0003800000 */
[----:B------:R-:W-:-:S13]  /*1a30*/  FSETP.GEU.FTZ.AND P1, PT, R0, RZ, PT ;  /* 0x000000ff0000720b */ /* 0x000fda0003f3e000 */
[----:B------:R-:W-:Y:S01]  /*1a40*/  @!P1 MOV R10, 0x7fffffff ;  /* 0x7fffffff000a9802 */ /* 0x000fe20000000f00 */
[----:B------:R-:W-:Y:S06]  /*1a50*/  @!P1 BRA `(.L_x_23) ;  /* 0x0000000000349947 */ /* 0x000fec0003800000 */
[----:B------:R-:W-:-:S13]  /*1a60*/  FSETP.GTU.FTZ.AND P1, PT, |R0|, +INF , PT ;  /* 0x7f8000000000780b */ /* 0x000fda0003f3c200 */
[----:B------:R-:W-:Y:S01]  /*1a70*/  @P1 FADD.FTZ R10, R0, 1 ;  /* 0x3f800000000a1421 */ /* 0x000fe20000010000 */
[----:B------:R-:W-:Y:S06]  /*1a80*/  @P1 BRA `(.L_x_23) ;  /* 0x0000000000281947 */ /* 0x000fec0003800000 */
[----:B------:R-:W-:-:S13]  /*1a90*/  FSETP.NEU.FTZ.AND P1, PT, |R0|, +INF , PT ;  /* 0x7f8000000000780b */ /* 0x000fda0003f3d200 */
[----:B------:R-:W-:-:S04]  /*1aa0*/  @P1 FFMA R11, R0, 1.84467440737095516160e+19, RZ ;  /* 0x5f800000000b1823 */ /* 0x000fc800000000ff */
[----:B------:R-:W0:Y:S02]  /*1ab0*/  @P1 MUFU.RSQ R10, R11 ;  /* 0x0000000b000a1308 */ /* 0x000e240000001400 */
[----:B0-----:R-:W-:Y:S01]  /*1ac0*/  @P1 FMUL.FTZ R12, R11, R10 ;  /* 0x0000000a0b0c1220 */ /* 0x001fe20000410000 */
[----:B------:R-:W-:Y:S01]  /*1ad0*/  @P1 FMUL.FTZ R16, R10, 0.5 ;  /* 0x3f0000000a101820 */ /* 0x000fe20000410000 */
[----:B------:R-:W-:Y:S02]  /*1ae0*/  @!P1 IMAD.MOV.U32 R10, RZ, RZ, R0 ;  /* 0x000000ffff0a9224 */ /* 0x000fe400078e0000 */
[----:B------:R-:W-:-:S04]  /*1af0*/  @P1 FADD.FTZ R15, -R12, -RZ ;  /* 0x800000ff0c0f1221 */ /* 0x000fc80000010100 */
[----:B------:R-:W-:-:S04]  /*1b00*/  @P1 FFMA R15, R12, R15, R11 ;  /* 0x0000000f0c0f1223 */ /* 0x000fc8000000000b */
[----:B------:R-:W-:-:S04]  /*1b10*/  @P1 FFMA R15, R15, R16, R12 ;  /* 0x000000100f0f1223 */ /* 0x000fc8000000000c */
[----:B------:R-:W-:-:S07]  /*1b20*/  @P1 FMUL.FTZ R10, R15, 2.3283064365386962891e-10 ;  /* 0x2f8000000f0a1820 */ /* 0x000fce0000410000 */
.L_x_23:
[----:B------:R-:W-:Y:S01]  /*1b30*/  HFMA2 R11, -RZ, RZ, 0, 0 ;  /* 0x00000000ff0b7431 */ /* 0x000fe200000001ff */
[----:B------:R-:W-:Y:S01]  /*1b40*/  MOV R0, R10 ;  /* 0x0000000a00007202 */ /* 0x000fe20000000f00 */
[----:B------:R-:W-:-:S04]  /*1b50*/  IMAD.MOV.U32 R10, RZ, RZ, R17 ;  /* 0x000000ffff0a7224 */ /* 0x000fc800078e0011 */
[----:B------:R-:W-:Y:S05]  /*1b60*/  RET.REL.NODEC R10 `(_Z3DESP5Blockii) ;  /* 0xffffffe40a247950 */ /* 0x000fea0003c3ffff */
.L_x_24:
[----:B------:R-:W-:-:S00]  /*1b70*/  BRA `(.L_x_24) ;  /* 0xfffffffc00fc7947 */ /* 0x000fc0000383ffff */
[----:B------:R-:W-:-:S00]  /*1b80*/  NOP ;  /* 0x0000000000007918 */ /* 0x000fc00000000000 */
[----:B------:R-:W-:-:S00]  /*1b90*/  NOP ;  /* 0x0000000000007918 */ /* 0x000fc00000000000 */
[----:B------:R-:W-:-:S00]  /*1ba0*/  NOP ;  /* 0x0000000000007918 */ /* 0x000fc00000000000 */
[----:B------:R-:W-:-:S00]  /*1bb0*/  NOP ;  /* 0x0000000000007918 */ /* 0x000fc00000000000 */
[----:B------:R-:W-:-:S00]  /*1bc0*/  NOP ;  /* 0x0000000000007918 */ /* 0x000fc00000000000 */
[----:B------:R-:W-:-:S00]  /*1bd0*/  NOP ;  /* 0x0000000000007918 */ /* 0x000fc00000000000 */
[----:B------:R-:W-:-:S00]  /*1be0*/  NOP ;  /* 0x0000000000007918 */ /* 0x000fc00000000000 */
[----:B------:R-:W-:-:S00]  /*1bf0*/  NOP ;  /* 0x0000000000007918 */ /* 0x000fc00000000000 */
.L_x_25:


//--------------------- .nv.shared.reserved.0     --------------------------
	.section	.nv.shared.reserved.0,"aw",@nobits
	.weak		__nv_reservedSMEM_offset_0_alias
	.size		__nv_reservedSMEM_offset_0_alias, 0, 64
	.other		__nv_reservedSMEM_offset_0_alias,@"STO_CUDA_RESERVED_SHARED STV_DEFAULT"
__nv_reservedSMEM_offset_0_alias:
	.zero		0
	.zero		64


//--------------------- .nv.constant0._Z3DESP5Blockii --------------------------
	.section	.nv.constant0._Z3DESP5Blockii,"a",@progbits
	.sectionflags	@""
	.align	4
.nv.constant0._Z3DESP5Blockii:
	.zero		912


//--------------------- SYMBOLS --------------------------

	.type		.nv.reservedSmem.offset0,@object
	.size		.nv.reservedSmem.offset0,0x4
